//
// Generated by NVIDIA NVVM Compiler
//
// Compiler Build ID: CL-36424714
// Cuda compilation tools, release 13.0, V13.0.88
// Based on NVVM 20.0.0
//

.version 9.0
.target sm_100
.address_size 64

	// .globl	_Z10hello_cudav
.extern .func  (.param .b32 func_retval0) vprintf
(
	.param .b64 vprintf_param_0,
	.param .b64 vprintf_param_1
)
;
.global .align 1 .b8 $str[12] = {72, 101, 108, 108, 111, 32, 67, 117, 100, 97, 10};
.global .align 1 .b8 $str$1[78] = {66, 108, 111, 99, 107, 32, 73, 110, 100, 101, 120, 32, 88, 58, 32, 37, 100, 44, 32, 66, 108, 111, 99, 107, 32, 73, 110, 100, 101, 120, 32, 89, 58, 32, 37, 100, 44, 32, 84, 104, 114, 101, 97, 100, 32, 73, 110, 100, 101, 120, 32, 88, 58, 32, 37, 100, 44, 32, 84, 104, 114, 101, 97, 100, 32, 73, 78, 100, 101, 120, 32, 89, 58, 32, 37, 100, 10};

.visible .entry _Z10hello_cudav()
{
	.local .align 16 .b8 	__local_depot0[16];
	.reg .b64 	%SP;
	.reg .b64 	%SPL;
	.reg .b32 	%r<9>;
	.reg .b64 	%rd<7>;

	mov.u64 	%SPL, __local_depot0;
	cvta.local.u64 	%SP, %SPL;
	add.u64 	%rd1, %SP, 0;
	add.u64 	%rd2, %SPL, 0;
	mov.u64 	%rd3, $str;
	cvta.global.u64 	%rd4, %rd3;
	{ // callseq 0, 0
	.param .b64 param0;
	st.param.b64 	[param0], %rd4;
	.param .b64 param1;
	st.param.b64 	[param1], 0;
	.param .b32 retval0;
	call.uni (retval0), 
	vprintf, 
	(
	param0, 
	param1
	);
	ld.param.b32 	%r1, [retval0];
	} // callseq 0
	mov.u32 	%r3, %ctaid.x;
	mov.u32 	%r4, %ctaid.y;
	mov.u32 	%r5, %tid.x;
	mov.u32 	%r6, %tid.y;
	st.local.v4.u32 	[%rd2], {%r3, %r4, %r5, %r6};
	mov.u64 	%rd5, $str$1;
	cvta.global.u64 	%rd6, %rd5;
	{ // callseq 1, 0
	.param .b64 param0;
	st.param.b64 	[param0], %rd6;
	.param .b64 param1;
	st.param.b64 	[param1], %rd1;
	.param .b32 retval0;
	call.uni (retval0), 
	vprintf, 
	(
	param0, 
	param1
	);
	ld.param.b32 	%r7, [retval0];
	} // callseq 1
	ret;

}


// ===== COMPILED SASS (sm_100) =====

	.target	sm_100

	.elftype	@"ET_EXEC"


//--------------------- .note.nv.tkinfo           --------------------------
	.section	.note.nv.tkinfo,"",@"SHT_NOTE"
	.sectionflags	@"SHF_NOTE_NV_TKINFO"
	.tkinfo
        /*0018*/ 	.word	0x00000002
        /*0030*/ 	.string	""
        /*0030*/ 	.string	"ptxas"
        /*0030*/ 	.string	"Cuda compilation tools, release 13.0, V13.0.88"
        /*0030*/ 	.string	"Build cuda_13.0.r13.0/compiler.36424714_0"
        /*0030*/ 	.string	"-arch sm_100 -m 64 "



//--------------------- .note.nv.cuinfo           --------------------------
	.section	.note.nv.cuinfo,"",@"SHT_NOTE"
	.sectionflags	@"SHF_NOTE_NV_CUINFO"
        /*0018*/ 	.short	0x0002
        /*001a*/ 	.short	0x0064
        /*001c*/ 	.short	0x0082
	.zero		2


//--------------------- .nv.info                  --------------------------
	.section	.nv.info,"",@"SHT_CUDA_INFO"
	.align	4


	//----- nvinfo : EIATTR_REGCOUNT
	.align		4
        /*0000*/ 	.byte	0x04, 0x2f
        /*0002*/ 	.short	(.L_3 - .L_2)
	.align		4
.L_2:
        /*0004*/ 	.word	index@(_Z10hello_cudav)
        /*0008*/ 	.word	0x00000018


	//----- nvinfo : EIATTR_FRAME_SIZE
	.align		4
.L_3:
        /*000c*/ 	.byte	0x04, 0x11
        /*000e*/ 	.short	(.L_5 - .L_4)
	.align		4
.L_4:
        /*0010*/ 	.word	index@(_Z10hello_cudav)
        /*0014*/ 	.word	0x00000010


	//----- nvinfo : EIATTR_MIN_STACK_SIZE
	.align		4
.L_5:
        /*0018*/ 	.byte	0x04, 0x12
        /*001a*/ 	.short	(.L_7 - .L_6)
	.align		4
.L_6:
        /*001c*/ 	.word	index@(_Z10hello_cudav)
        /*0020*/ 	.word	0x00000010
.L_7:


//--------------------- .nv.compat                --------------------------
	.section	.nv.compat,"",@"SHT_CUDA_COMPAT_INFO"
	.align	4
        /*0000*/ 	.byte	0x02, 0x09, 0x00, 0x00, 0x02, 0x02, 0x01, 0x00, 0x02, 0x05, 0x05, 0x00, 0x03, 0x07, 0x01, 0x01
        /*0010*/ 	.byte	0x02, 0x03, 0x00, 0x00, 0x02, 0x06, 0x01, 0x00, 0x04, 0x0b, 0x08, 0x00, 0x09, 0x00, 0x00, 0x00
        /*0020*/ 	.byte	0x00, 0x00, 0x00, 0x00


//--------------------- .nv.info._Z10hello_cudav  --------------------------
	.section	.nv.info._Z10hello_cudav,"",@"SHT_CUDA_INFO"
	.sectionflags	@""
	.align	4


	//----- nvinfo : EIATTR_CUDA_API_VERSION
	.align		4
        /*0000*/ 	.byte	0x04, 0x37
        /*0002*/ 	.short	(.L_9 - .L_8)
.L_8:
        /*0004*/ 	.word	0x00000082


	//----- nvinfo : EIATTR_SPARSE_MMA_MASK
	.align		4
.L_9:
        /*0008*/ 	.byte	0x03, 0x50
        /*000a*/ 	.short	0x0000


	//----- nvinfo : EIATTR_MAXREG_COUNT
	.align		4
        /*000c*/ 	.byte	0x03, 0x1b
        /*000e*/ 	.short	0x00ff


	//----- nvinfo : EIATTR_EXTERNS
	.align		4
        /*0010*/ 	.byte	0x04, 0x0f
        /*0012*/ 	.short	(.L_11 - .L_10)


	//   ....[0]....
	.align		4
.L_10:
        /*0014*/ 	.word	index@(vprintf)


	//----- nvinfo : EIATTR_MERCURY_ISA_VERSION
	.align		4
.L_11:
        /*0018*/ 	.byte	0x03, 0x5f
        /*001a*/ 	.short	0x0101


	//----- nvinfo : EIATTR_VRC_CTA_INIT_COUNT
	.align		4
        /*001c*/ 	.byte	0x02, 0x4a
	.zero		1
	.zero		1


	//----- nvinfo : EIATTR_SYSCALL_OFFSETS
	.align		4
        /*0020*/ 	.byte	0x04, 0x46
        /*0022*/ 	.short	(.L_13 - .L_12)


	//   ....[0]....
.L_12:
        /*0024*/ 	.word	0x000000d0


	//   ....[1]....
        /*0028*/ 	.word	0x000001a0


	//----- nvinfo : EIATTR_EXIT_INSTR_OFFSETS
	.align		4
.L_13:
        /*002c*/ 	.byte	0x04, 0x1c
        /*002e*/ 	.short	(.L_15 - .L_14)


	//   ....[0]....
.L_14:
        /*0030*/ 	.word	0x000001b0


	//----- nvinfo : EIATTR_SW_WAR
	.align		4
.L_15:
        /*0034*/ 	.byte	0x04, 0x36
        /*0036*/ 	.short	(.L_17 - .L_16)
.L_16:
        /*0038*/ 	.word	0x00000008
.L_17:


//--------------------- .nv.callgraph             --------------------------
	.section	.nv.callgraph,"",@"SHT_CUDA_CALLGRAPH"
	.align	4
	.sectionentsize	8
	.align		4
        /*0000*/ 	.word	0x00000000
	.align		4
        /*0004*/ 	.word	0xffffffff
	.align		4
        /*0008*/ 	.word	index@(_Z10hello_cudav)
	.align		4
        /*000c*/ 	.word	index@(vprintf)
	.align		4
        /*0010*/ 	.word	0x00000000
	.align		4
        /*0014*/ 	.word	0xfffffffe
	.align		4
        /*0018*/ 	.word	0x00000000
	.align		4
        /*001c*/ 	.word	0xfffffffd
	.align		4
        /*0020*/ 	.word	0x00000000
	.align		4
        /*0024*/ 	.word	0xfffffffc


//--------------------- .nv.constant4             --------------------------
	.section	.nv.constant4,"a",@progbits
	.align	8
	.align		8
.nv.constant4:
        /*0000*/ 	.dword	vprintf
	.align		8
        /*0008*/ 	.dword	$str
	.align		8
        /*0010*/ 	.dword	$str$1


//--------------------- .text._Z10hello_cudav     --------------------------
	.section	.text._Z10hello_cudav,"ax",@progbits
	.align	128
        .global         _Z10hello_cudav
        .type           _Z10hello_cudav,@function
        .size           _Z10hello_cudav,(.L_x_3 - _Z10hello_cudav)
        .other          _Z10hello_cudav,@"STO_CUDA_ENTRY STV_DEFAULT"
_Z10hello_cudav:
.text._Z10hello_cudav:
[----:B------:R-:W0:Y:S01]  /*0000*/  LDC R1, c[0x0][0x37c] ;  /* 0x0000df00ff017b82 */ /* 0x000e220000000800 */
[----:B------:R-:W-:Y:S01]  /*0010*/  MOV R2, 0x0 ;  /* 0x0000000000027802 */ /* 0x000fe20000000f00 */
[----:B------:R-:W1:Y:S01]  /*0020*/  LDCU UR4, c[0x0][0x2f8] ;  /* 0x00005f00ff0477ac */ /* 0x000e620008000800 */
[----:B0-----:R-:W-:Y:S01]  /*0030*/  VIADD R1, R1, 0xfffffff0 ;  /* 0xfffffff001017836 */ /* 0x001fe20000000000 */
[----:B------:R-:W-:-:S04]  /*0040*/  CS2R R6, SRZ ;  /* 0x0000000000067805 */ /* 0x000fc8000001ff00 */
[----:B------:R0:W2:Y:S01]  /*0050*/  LDC.64 R8, c[0x4][R2] ;  /* 0x0100000002087b82 */ /* 0x0000a20000000a00 */
[----:B------:R-:W3:Y:S01]  /*0060*/  LDCU.64 UR6, c[0x4][0x8] ;  /* 0x01000100ff0677ac */ /* 0x000ee20008000a00 */
[----:B------:R-:W4:Y:S01]  /*0070*/  LDCU UR5, c[0x0][0x2fc] ;  /* 0x00005f80ff0577ac */ /* 0x000f220008000800 */
[----:B-1----:R-:W-:Y:S01]  /*0080*/  IADD3 R16, P0, PT, R1, UR4, RZ ;  /* 0x0000000401107c10 */ /* 0x002fe2000ff1e0ff */
[----:B---3--:R-:W-:Y:S01]  /*0090*/  IMAD.U32 R4, RZ, RZ, UR6 ;  /* 0x00000006ff047e24 */ /* 0x008fe2000f8e00ff */
[----:B------:R-:W-:-:S03]  /*00a0*/  MOV R5, UR7 ;  /* 0x0000000700057c02 */ /* 0x000fc60008000f00 */
[----:B0---4-:R-:W-:-:S08]  /*00b0*/  IMAD.X R17, RZ, RZ, UR5, P0 ;  /* 0x00000005ff117e24 */ /* 0x011fd000080e06ff */
[----:B------:R-:W-:-:S07]  /*00c0*/  LEPC R20, `(.L_x_0) ;  /* 0x000000001014794e */ /* 0x000fce0000000000 */
[----:B--2---:R-:W-:Y:S05]  /*00d0*/  CALL.ABS.NOINC R8 ;  /* 0x0000000008007343 */ /* 0x004fea0003c00000 */
.L_x_0:
[----:B------:R-:W0:Y:S01]  /*00e0*/  S2R R8, SR_CTAID.X ;  /* 0x0000000000087919 */ /* 0x000e220000002500 */
[----:B------:R-:W1:Y:S01]  /*00f0*/  LDC.64 R2, c[0x4][R2] ;  /* 0x0100000002027b82 */ /* 0x000e620000000a00 */
[----:B------:R-:W2:Y:S01]  /*0100*/  LDCU.64 UR4, c[0x4][0x10] ;  /* 0x01000200ff0477ac */ /* 0x000ea20008000a00 */
[----:B------:R-:W-:Y:S01]  /*0110*/  IMAD.MOV.U32 R6, RZ, RZ, R16 ;  /* 0x000000ffff067224 */ /* 0x000fe200078e0010 */
[----:B------:R-:W0:Y:S01]  /*0120*/  S2R R9, SR_CTAID.Y ;  /* 0x0000000000097919 */ /* 0x000e220000002600 */
[----:B------:R-:W-:Y:S01]  /*0130*/  MOV R7, R17 ;  /* 0x0000001100077202 */ /* 0x000fe20000000f00 */
[----:B------:R-:W0:Y:S01]  /*0140*/  S2R R10, SR_TID.X ;  /* 0x00000000000a7919 */ /* 0x000e220000002100 */
[----:B------:R-:W0:Y:S01]  /*0150*/  S2R R11, SR_TID.Y ;  /* 0x00000000000b7919 */ /* 0x000e220000002200 */
[----:B--2---:R-:W-:Y:S01]  /*0160*/  IMAD.U32 R4, RZ, RZ, UR4 ;  /* 0x00000004ff047e24 */ /* 0x004fe2000f8e00ff */
[----:B------:R-:W-:Y:S01]  /*0170*/  MOV R5, UR5 ;  /* 0x0000000500057c02 */ /* 0x000fe20008000f00 */
[----:B0-----:R0:W-:Y:S06]  /*0180*/  STL.128 [R1], R8 ;  /* 0x0000000801007387 */ /* 0x0011ec0000100c00 */
[----:B------:R-:W-:-:S07]  /*0190*/  LEPC R20, `(.L_x_1) ;  /* 0x000000001014794e */ /* 0x000fce0000000000 */
[----:B01----:R-:W-:Y:S05]  /*01a0*/  CALL.ABS.NOINC R2 ;  /* 0x0000000002007343 */ /* 0x003fea0003c00000 */
.L_x_1:
[----:B------:R-:W-:Y:S05]  /*01b0*/  EXIT ;  /* 0x000000000000794d */ /* 0x000fea0003800000 */
.L_x_2:
[----:B------:R-:W-:-:S00]  /*01c0*/  BRA `(.L_x_2) ;  /* 0xfffffffc00fc7947 */ /* 0x000fc0000383ffff */
[----:B------:R-:W-:-:S00]  /*01d0*/  NOP ;  /* 0x0000000000007918 */ /* 0x000fc00000000000 */
        /* <DEDUP_REMOVED lines=10> */
.L_x_3:


//--------------------- .nv.global.init           --------------------------
	.section	.nv.global.init,"aw",@progbits
.nv.global.init:
	.type		$str,@object
	.size		$str,($str$1 - $str)
$str:
        /*0000*/ 	.byte	0x48, 0x65, 0x6c, 0x6c, 0x6f, 0x20, 0x43, 0x75, 0x64, 0x61, 0x0a, 0x00
	.type		$str$1,@object
	.size		$str$1,(.L_1 - $str$1)
$str$1:
        /*000c*/ 	.byte	0x42, 0x6c, 0x6f, 0x63, 0x6b, 0x20, 0x49, 0x6e, 0x64, 0x65, 0x78, 0x20, 0x58, 0x3a, 0x20, 0x25
        /*001c*/ 	.byte	0x64, 0x2c, 0x20, 0x42, 0x6c, 0x6f, 0x63, 0x6b, 0x20, 0x49, 0x6e, 0x64, 0x65, 0x78, 0x20, 0x59
        /*002c*/ 	.byte	0x3a, 0x20, 0x25, 0x64, 0x2c, 0x20, 0x54, 0x68, 0x72, 0x65, 0x61, 0x64, 0x20, 0x49, 0x6e, 0x64
        /*003c*/ 	.byte	0x65, 0x78, 0x20, 0x58, 0x3a, 0x20, 0x25, 0x64, 0x2c, 0x20, 0x54, 0x68, 0x72, 0x65, 0x61, 0x64
        /*004c*/ 	.byte	0x20, 0x49, 0x4e, 0x64, 0x65, 0x78, 0x20, 0x59, 0x3a, 0x20, 0x25, 0x64, 0x0a, 0x00
.L_1:


//--------------------- .nv.shared.reserved.0     --------------------------
	.section	.nv.shared.reserved.0,"aw",@nobits
	.weak		__nv_reservedSMEM_offset_0_alias
	.size		__nv_reservedSMEM_offset_0_alias, 0, 64
	.other		__nv_reservedSMEM_offset_0_alias,@"STO_CUDA_RESERVED_SHARED STV_DEFAULT"
__nv_reservedSMEM_offset_0_alias:
	.zero		0
	.zero		64


//--------------------- .nv.constant0._Z10hello_cudav --------------------------
	.section	.nv.constant0._Z10hello_cudav,"a",@progbits
	.sectionflags	@""
	.align	4
.nv.constant0._Z10hello_cudav:
	.zero		896


//--------------------- SYMBOLS --------------------------

	.type		.nv.reservedSmem.offset0,@object
	.size		.nv.reservedSmem.offset0,0x4
	.type		vprintf,@function
